	.headerflags	@"EF_CUDA_TEXMODE_UNIFIED EF_CUDA_64BIT_ADDRESS EF_CUDA_ACCELERATORS EF_CUDA_SM90 EF_CUDA_VIRTUAL_SM(EF_CUDA_SM90)"
	.elftype	@"ET_EXEC"


//--------------------- .nv.info                  --------------------------
	.section	.nv.info,"",@"SHT_CUDA_INFO"
	.align	4


	//----- nvinfo : EIATTR_REGCOUNT
	.align		4
        /*0000*/ 	.byte	0x04, 0x2f
        /*0002*/ 	.short	(.L_2 - .L_1)
	.align		4
.L_1:
        /*0004*/ 	.word	index@(triton_poi_fused_native_group_norm_relu_20)
        /*0008*/ 	.word	0x00000012


	//----- nvinfo : EIATTR_MIN_STACK_SIZE
	.align		4
.L_2:
        /*000c*/ 	.byte	0x04, 0x12
        /*000e*/ 	.short	(.L_4 - .L_3)
	.align		4
.L_3:
        /*0010*/ 	.word	index@(triton_poi_fused_native_group_norm_relu_20)
        /*0014*/ 	.word	0x00000000


	//----- nvinfo : EIATTR_FRAME_SIZE
	.align		4
.L_4:
        /*0018*/ 	.byte	0x04, 0x11
        /*001a*/ 	.short	(.L_6 - .L_5)
	.align		4
.L_5:
        /*001c*/ 	.word	index@(triton_poi_fused_native_group_norm_relu_20)
        /*0020*/ 	.word	0x00000000


	//----- nvinfo : EIATTR_MIN_STACK_SIZE
	.align		4
.L_6:
        /*0024*/ 	.byte	0x04, 0x12
        /*0026*/ 	.short	(.L_8 - .L_7)
	.align		4
.L_7:
        /*0028*/ 	.word	index@(triton_poi_fused_native_group_norm_relu_20)
        /*002c*/ 	.word	0x00000000
.L_8:


//--------------------- .nv.info.triton_poi_fused_native_group_norm_relu_20 --------------------------
	.section	.nv.info.triton_poi_fused_native_group_norm_relu_20,"",@"SHT_CUDA_INFO"
	.sectionflags	@""
	.align	4


	//----- nvinfo : EIATTR_CUDA_API_VERSION
	.align		4
        /*0000*/ 	.byte	0x04, 0x37
        /*0002*/ 	.short	(.L_10 - .L_9)
.L_9:
        /*0004*/ 	.word	0x0000007c


	//----- nvinfo : EIATTR_KPARAM_INFO
	.align		4
.L_10:
        /*0008*/ 	.byte	0x04, 0x17
        /*000a*/ 	.short	(.L_12 - .L_11)
.L_11:
        /*000c*/ 	.word	0x00000000
        /*0010*/ 	.short	0x0006
        /*0012*/ 	.short	0x0030
        /*0014*/ 	.byte	0x00, 0xf0, 0x11, 0x00


	//----- nvinfo : EIATTR_KPARAM_INFO
	.align		4
.L_12:
        /*0018*/ 	.byte	0x04, 0x17
        /*001a*/ 	.short	(.L_14 - .L_13)
.L_13:
        /*001c*/ 	.word	0x00000000
        /*0020*/ 	.short	0x0005
        /*0022*/ 	.short	0x0028
        /*0024*/ 	.byte	0x00, 0xf4, 0x21, 0x00


	//----- nvinfo : EIATTR_KPARAM_INFO
	.align		4
.L_14:
        /*0028*/ 	.byte	0x04, 0x17
        /*002a*/ 	.short	(.L_16 - .L_15)
.L_15:
        /*002c*/ 	.word	0x00000000
        /*0030*/ 	.short	0x0004
        /*0032*/ 	.short	0x0020
        /*0034*/ 	.byte	0x00, 0xf4, 0x21, 0x00


	//----- nvinfo : EIATTR_KPARAM_INFO
	.align		4
.L_16:
        /*0038*/ 	.byte	0x04, 0x17
        /*003a*/ 	.short	(.L_18 - .L_17)
.L_17:
        /*003c*/ 	.word	0x00000000
        /*0040*/ 	.short	0x0003
        /*0042*/ 	.short	0x0018
        /*0044*/ 	.byte	0x00, 0xf4, 0x21, 0x00


	//----- nvinfo : EIATTR_KPARAM_INFO
	.align		4
.L_18:
        /*0048*/ 	.byte	0x04, 0x17
        /*004a*/ 	.short	(.L_20 - .L_19)
.L_19:
        /*004c*/ 	.word	0x00000000
        /*0050*/ 	.short	0x0002
        /*0052*/ 	.short	0x0010
        /*0054*/ 	.byte	0x00, 0xf4, 0x21, 0x00


	//----- nvinfo : EIATTR_KPARAM_INFO
	.align		4
.L_20:
        /*0058*/ 	.byte	0x04, 0x17
        /*005a*/ 	.short	(.L_22 - .L_21)
.L_21:
        /*005c*/ 	.word	0x00000000
        /*0060*/ 	.short	0x0001
        /*0062*/ 	.short	0x0008
        /*0064*/ 	.byte	0x00, 0xf4, 0x21, 0x00


	//----- nvinfo : EIATTR_KPARAM_INFO
	.align		4
.L_22:
        /*0068*/ 	.byte	0x04, 0x17
        /*006a*/ 	.short	(.L_24 - .L_23)
.L_23:
        /*006c*/ 	.word	0x00000000
        /*0070*/ 	.short	0x0000
        /*0072*/ 	.short	0x0000
        /*0074*/ 	.byte	0x00, 0xf4, 0x21, 0x00


	//----- nvinfo : EIATTR_SPARSE_MMA_MASK
	.align		4
.L_24:
        /*0078*/ 	.byte	0x03, 0x50
        /*007a*/ 	.short	0x0000


	//----- nvinfo : EIATTR_MAXREG_COUNT
	.align		4
        /*007c*/ 	.byte	0x03, 0x1b
        /*007e*/ 	.short	0x00ff


	//----- nvinfo : EIATTR_EXIT_INSTR_OFFSETS
	.align		4
        /*0080*/ 	.byte	0x04, 0x1c
        /*0082*/ 	.short	(.L_26 - .L_25)


	//   ....[0]....
.L_25:
        /*0084*/ 	.word	0x000002f0


	//----- nvinfo : EIATTR_REQNTID
	.align		4
.L_26:
        /*0088*/ 	.byte	0x04, 0x10
        /*008a*/ 	.short	(.L_28 - .L_27)
.L_27:
        /*008c*/ 	.word	0x00000080
        /*0090*/ 	.word	0x00000001
        /*0094*/ 	.word	0x00000001


	//----- nvinfo : EIATTR_CBANK_PARAM_SIZE
	.align		4
.L_28:
        /*0098*/ 	.byte	0x03, 0x19
        /*009a*/ 	.short	0x0034


	//----- nvinfo : EIATTR_PARAM_CBANK
	.align		4
        /*009c*/ 	.byte	0x04, 0x0a
        /*009e*/ 	.short	(.L_30 - .L_29)
	.align		4
.L_29:
        /*00a0*/ 	.word	index@(.nv.constant0.triton_poi_fused_native_group_norm_relu_20)
        /*00a4*/ 	.short	0x0210
        /*00a6*/ 	.short	0x0034


	//----- nvinfo : EIATTR_SW_WAR
	.align		4
.L_30:
        /*00a8*/ 	.byte	0x04, 0x36
        /*00aa*/ 	.short	(.L_32 - .L_31)
.L_31:
        /*00ac*/ 	.word	0x00000008
.L_32:


//--------------------- .nv.callgraph             --------------------------
	.section	.nv.callgraph,"",@"SHT_CUDA_CALLGRAPH"
	.align	4
	.sectionentsize	8
	.align		4
        /*0000*/ 	.word	0x00000000
	.align		4
        /*0004*/ 	.word	0xffffffff
	.align		4
        /*0008*/ 	.word	0x00000000
	.align		4
        /*000c*/ 	.word	0xfffffffe
	.align		4
        /*0010*/ 	.word	0x00000000
	.align		4
        /*0014*/ 	.word	0xfffffffd
	.align		4
        /*0018*/ 	.word	0x00000000
	.align		4
        /*001c*/ 	.word	0xfffffffc


//--------------------- .nv.constant4             --------------------------
	.section	.nv.constant4,"a",@progbits
	.align	8
	.align		8
.nv.constant4:
        /*0000*/ 	.dword	_$_str


//--------------------- .text.triton_poi_fused_native_group_norm_relu_20 --------------------------
	.section	.text.triton_poi_fused_native_group_norm_relu_20,"ax",@progbits
	.align	128
        .global         triton_poi_fused_native_group_norm_relu_20
        .type           triton_poi_fused_native_group_norm_relu_20,@function
        .size           triton_poi_fused_native_group_norm_relu_20,(.L_x_1 - triton_poi_fused_native_group_norm_relu_20)
        .other          triton_poi_fused_native_group_norm_relu_20,@"STO_CUDA_ENTRY STV_DEFAULT"
triton_poi_fused_native_group_norm_relu_20:
.text.triton_poi_fused_native_group_norm_relu_20:
[----:B------:R-:W-:Y:S01]  /*0000*/  LDC R1, c[0x0][0x28] ;  /* 0x00000a00ff017b82 */ /* 0x000fe20000000800 */
[----:B------:R-:W1:Y:S07]  /*0010*/  S2R R0, SR_TID.X ;  /* 0x0000000000007919 */ /* 0x000e6e0000002100 */
[----:B------:R-:W2:Y:S01]  /*0020*/  LDC.64 R10, c[0x0][0x220] ;  /* 0x00008800ff0a7b82 */ /* 0x000ea20000000a00 */
[----:B------:R-:W-:Y:S01]  /*0030*/  ULDC.64 UR4, c[0x0][0x208] ;  /* 0x0000820000047ab9 */ /* 0x000fe20000000a00 */
[----:B------:R-:W3:Y:S06]  /*0040*/  S2R R3, SR_CTAID.X ;  /* 0x0000000000037919 */ /* 0x000eec0000002500 */
[----:B------:R-:W4:Y:S08]  /*0050*/  LDC.64 R8, c[0x0][0x218] ;  /* 0x00008600ff087b82 */ /* 0x000f300000000a00 */
[----:B------:R-:W5:Y:S08]  /*0060*/  LDC.64 R6, c[0x0][0x210] ;  /* 0x00008400ff067b82 */ /* 0x000f700000000a00 */
[----:B------:R-:W5:Y:S01]  /*0070*/  LDC.64 R4, c[0x0][0x228] ;  /* 0x00008a00ff047b82 */ /* 0x000f620000000a00 */
[----:B-1----:R-:W-:Y:S01]  /*0080*/  IMAD.SHL.U32 R0, R0, 0x2, RZ ;  /* 0x0000000200007824 */ /* 0x002fe200078e00ff */
[----:B---3--:R-:W-:-:S04]  /*0090*/  SHF.R.S32.HI R13, RZ, 0x17, R3 ;  /* 0x00000017ff0d7819 */ /* 0x008fc80000011403 */
[----:B------:R-:W-:Y:S02]  /*00a0*/  LOP3.LUT R0, R0, 0xfe, RZ, 0xc0, !PT ;  /* 0x000000fe00007812 */ /* 0x000fe400078ec0ff */
[----:B------:R-:W-:-:S03]  /*00b0*/  SGXT R13, R13, 0x1 ;  /* 0x000000010d0d781a */ /* 0x000fc60000000200 */
[----:B------:R-:W-:-:S05]  /*00c0*/  IMAD R0, R3, 0x100, R0 ;  /* 0x0000010003007824 */ /* 0x000fca00078e0200 */
[CC--:B------:R-:W-:Y:S02]  /*00d0*/  LEA.HI R2, R13.reuse, R0.reuse, RZ, 0x8 ;  /* 0x000000000d027211 */ /* 0x0c0fe400078f40ff */
[----:B------:R-:W-:Y:S02]  /*00e0*/  LEA.HI R13, R13, R0, RZ, 0x6 ;  /* 0x000000000d0d7211 */ /* 0x000fe400078f30ff */
[----:B------:R-:W-:Y:S02]  /*00f0*/  SHF.R.S32.HI R15, RZ, 0x8, R2 ;  /* 0x00000008ff0f7819 */ /* 0x000fe40000011402 */
[----:B------:R-:W1:Y:S03]  /*0100*/  LDC.64 R2, c[0x0][0x230] ;  /* 0x00008c00ff027b82 */ /* 0x000e660000000a00 */
[----:B--2---:R-:W-:Y:S01]  /*0110*/  IMAD.WIDE R10, R15, 0x4, R10 ;  /* 0x000000040f0a7825 */ /* 0x004fe200078e020a */
[----:B------:R-:W-:-:S05]  /*0120*/  SHF.R.S32.HI R13, RZ, 0x6, R13 ;  /* 0x00000006ff0d7819 */ /* 0x000fca000001140d */
[----:B------:R2:W3:Y:S01]  /*0130*/  LDG.E.EL R10, desc[UR4][R10.64] ;  /* 0x000000040a0a7981 */ /* 0x0004e2000c2e1900 */
[----:B------:R-:W-:Y:S01]  /*0140*/  LEA.HI R12, R13, R13, RZ, 0x7 ;  /* 0x0000000d0d0c7211 */ /* 0x000fe200078f38ff */
[----:B----4-:R-:W-:-:S03]  /*0150*/  IMAD.WIDE R8, R15, 0x4, R8 ;  /* 0x000000040f087825 */ /* 0x010fc600078e0208 */
[----:B------:R-:W-:Y:S01]  /*0160*/  LOP3.LUT R12, R12, 0xffffff80, RZ, 0xc0, !PT ;  /* 0xffffff800c0c7812 */ /* 0x000fe200078ec0ff */
[----:B-----5:R-:W-:Y:S02]  /*0170*/  IMAD.WIDE R6, R0, 0x4, R6 ;  /* 0x0000000400067825 */ /* 0x020fe400078e0206 */
[----:B------:R-:W4:Y:S01]  /*0180*/  LDG.E.EL R8, desc[UR4][R8.64] ;  /* 0x0000000408087981 */ /* 0x000f22000c2e1900 */
[----:B------:R-:W-:-:S03]  /*0190*/  IADD3 R13, R13, -R12, RZ ;  /* 0x8000000c0d0d7210 */ /* 0x000fc60007ffe0ff */
[----:B------:R-:W4:Y:S02]  /*01a0*/  LDG.E.64 R6, desc[UR4][R6.64] ;  /* 0x0000000406067981 */ /* 0x000f24000c1e1b00 */
[----:B0-----:R-:W-:-:S04]  /*01b0*/  IMAD.WIDE R4, R13, 0x4, R4 ;  /* 0x000000040d047825 */ /* 0x001fc800078e0204 */
[----:B-1----:R-:W-:Y:S02]  /*01c0*/  IMAD.WIDE R2, R13, 0x4, R2 ;  /* 0x000000040d027825 */ /* 0x002fe400078e0202 */
[----:B------:R-:W5:Y:S04]  /*01d0*/  LDG.E.EL R4, desc[UR4][R4.64] ;  /* 0x0000000404047981 */ /* 0x000f68000c2e1900 */
[----:B------:R-:W5:Y:S01]  /*01e0*/  LDG.E.EL R3, desc[UR4][R2.64] ;  /* 0x0000000402037981 */ /* 0x000f62000c2e1900 */
[----:B--2---:R-:W-:-:S10]  /*01f0*/  HFMA2.MMA R11, -RZ, RZ, 0.9375, 0 ;  /* 0x3b800000ff0b7435 */ /* 0x004fd400000001ff */
[----:B---3--:R-:W-:Y:S02]  /*0200*/  FFMA R12, R10, R11, 9.9999997473787516356e-06 ;  /* 0x3727c5ac0a0c7423 */ /* 0x008fe4000000000b */
[----:B------:R-:W0:Y:S04]  /*0210*/  LDC.64 R10, c[0x0][0x238] ;  /* 0x00008e00ff0a7b82 */ /* 0x000e280000000a00 */
[----:B------:R-:W1:Y:S01]  /*0220*/  MUFU.RSQ R12, R12 ;  /* 0x0000000c000c7308 */ /* 0x000e620000001400 */
[--C-:B----4-:R-:W-:Y:S01]  /*0230*/  FADD R13, R6, -R8.reuse ;  /* 0x80000008060d7221 */ /* 0x110fe20000000000 */
[----:B------:R-:W-:-:S03]  /*0240*/  FADD R9, R7, -R8 ;  /* 0x8000000807097221 */ /* 0x000fc60000000000 */
[C---:B-1----:R-:W-:Y:S01]  /*0250*/  FMUL R13, R12.reuse, R13 ;  /* 0x0000000d0c0d7220 */ /* 0x042fe20000400000 */
[----:B------:R-:W-:-:S03]  /*0260*/  FMUL R6, R12, R9 ;  /* 0x000000090c067220 */ /* 0x000fc60000400000 */
[C-C-:B-----5:R-:W-:Y:S01]  /*0270*/  FFMA R13, R4.reuse, R13, R3.reuse ;  /* 0x0000000d040d7223 */ /* 0x160fe20000000003 */
[----:B------:R-:W-:-:S04]  /*0280*/  FFMA R6, R4, R6, R3 ;  /* 0x0000000604067223 */ /* 0x000fc80000000003 */
[C---:B------:R-:W-:Y:S02]  /*0290*/  FSETP.GEU.AND P0, PT, R13.reuse, RZ, PT ;  /* 0x000000ff0d00720b */ /* 0x040fe40003f0e000 */
[----:B------:R-:W-:Y:S01]  /*02a0*/  FSETP.GEU.AND P1, PT, R6, RZ, PT ;  /* 0x000000ff0600720b */ /* 0x000fe20003f2e000 */
[----:B0-----:R-:W-:Y:S01]  /*02b0*/  IMAD.WIDE R2, R0, 0x4, R10 ;  /* 0x0000000400027825 */ /* 0x001fe200078e020a */
[----:B------:R-:W-:Y:S02]  /*02c0*/  FSEL R4, R13, RZ, P0 ;  /* 0x000000ff0d047208 */ /* 0x000fe40000000000 */
[----:B------:R-:W-:-:S05]  /*02d0*/  FSEL R5, R6, RZ, P1 ;  /* 0x000000ff06057208 */ /* 0x000fca0000800000 */
[----:B------:R-:W-:Y:S01]  /*02e0*/  STG.E.64 desc[UR4][R2.64], R4 ;  /* 0x0000000402007986 */ /* 0x000fe2000c101b04 */
[----:B------:R-:W-:Y:S05]  /*02f0*/  EXIT ;  /* 0x000000000000794d */ /* 0x000fea0003800000 */
.L_x_0:
[----:B------:R-:W-:-:S00]  /*0300*/  BRA `(.L_x_0) ;  /* 0xfffffffc00fc7947 */ /* 0x000fc0000383ffff */
[----:B------:R-:W-:-:S00]  /*0310*/  NOP ;  /* 0x0000000000007918 */ /* 0x000fc00000000000 */
        /* <DEDUP_REMOVED lines=14> */
.L_x_1:


//--------------------- .nv.global.init           --------------------------
	.section	.nv.global.init,"aw",@progbits
.nv.global.init:
	.type		_$_str,@object
	.size		_$_str,(.L_0 - _$_str)
_$_str:
        /*0000*/ 	.byte	0x5f, 0x5f, 0x43, 0x55, 0x44, 0x41, 0x5f, 0x46, 0x54, 0x5a, 0x00
.L_0:


//--------------------- .nv.constant0.triton_poi_fused_native_group_norm_relu_20 --------------------------
	.section	.nv.constant0.triton_poi_fused_native_group_norm_relu_20,"a",@progbits
	.sectionflags	@""
	.align	4
.nv.constant0.triton_poi_fused_native_group_norm_relu_20:
	.zero		580
